//
// Generated by NVIDIA NVVM Compiler
//
// Compiler Build ID: CL-36424714
// Cuda compilation tools, release 13.0, V13.0.88
// Based on NVVM 20.0.0
//

.version 9.0
.target sm_100
.address_size 64

	// .globl	_Z10addFromGpuPfS_S_i

.visible .entry _Z10addFromGpuPfS_S_i(
	.param .u64 .ptr .align 1 _Z10addFromGpuPfS_S_i_param_0,
	.param .u64 .ptr .align 1 _Z10addFromGpuPfS_S_i_param_1,
	.param .u64 .ptr .align 1 _Z10addFromGpuPfS_S_i_param_2,
	.param .u32 _Z10addFromGpuPfS_S_i_param_3
)
{
	.reg .pred 	%p<2>;
	.reg .b32 	%r<6>;
	.reg .b32 	%f<4>;
	.reg .b64 	%rd<11>;

	ld.param.u64 	%rd1, [_Z10addFromGpuPfS_S_i_param_0];
	ld.param.u64 	%rd2, [_Z10addFromGpuPfS_S_i_param_1];
	ld.param.u64 	%rd3, [_Z10addFromGpuPfS_S_i_param_2];
	ld.param.u32 	%r2, [_Z10addFromGpuPfS_S_i_param_3];
	mov.u32 	%r3, %ctaid.x;
	mov.u32 	%r4, %ntid.x;
	mov.u32 	%r5, %tid.x;
	mad.lo.s32 	%r1, %r3, %r4, %r5;
	setp.ge.s32 	%p1, %r1, %r2;
	@%p1 bra 	$L__BB0_2;
	cvta.to.global.u64 	%rd4, %rd1;
	cvta.to.global.u64 	%rd5, %rd2;
	cvta.to.global.u64 	%rd6, %rd3;
	mul.wide.s32 	%rd7, %r1, 4;
	add.s64 	%rd8, %rd4, %rd7;
	ld.global.f32 	%f1, [%rd8];
	add.s64 	%rd9, %rd5, %rd7;
	ld.global.f32 	%f2, [%rd9];
	add.f32 	%f3, %f1, %f2;
	add.s64 	%rd10, %rd6, %rd7;
	st.global.f32 	[%rd10], %f3;
$L__BB0_2:
	ret;

}


// ===== COMPILED SASS (sm_100) =====

	.target	sm_100

	.elftype	@"ET_EXEC"


//--------------------- .note.nv.tkinfo           --------------------------
	.section	.note.nv.tkinfo,"",@"SHT_NOTE"
	.sectionflags	@"SHF_NOTE_NV_TKINFO"
	.tkinfo
        /*0018*/ 	.word	0x00000002
        /*0030*/ 	.string	""
        /*0030*/ 	.string	"ptxas"
        /*0030*/ 	.string	"Cuda compilation tools, release 13.0, V13.0.88"
        /*0030*/ 	.string	"Build cuda_13.0.r13.0/compiler.36424714_0"
        /*0030*/ 	.string	"-arch sm_100 -m 64 "



//--------------------- .note.nv.cuinfo           --------------------------
	.section	.note.nv.cuinfo,"",@"SHT_NOTE"
	.sectionflags	@"SHF_NOTE_NV_CUINFO"
        /*0018*/ 	.short	0x0002
        /*001a*/ 	.short	0x0064
        /*001c*/ 	.short	0x0082
	.zero		2


//--------------------- .nv.info                  --------------------------
	.section	.nv.info,"",@"SHT_CUDA_INFO"
	.align	4


	//----- nvinfo : EIATTR_REGCOUNT
	.align		4
        /*0000*/ 	.byte	0x04, 0x2f
        /*0002*/ 	.short	(.L_1 - .L_0)
	.align		4
.L_0:
        /*0004*/ 	.word	index@(_Z10addFromGpuPfS_S_i)
        /*0008*/ 	.word	0x0000000c


	//----- nvinfo : EIATTR_FRAME_SIZE
	.align		4
.L_1:
        /*000c*/ 	.byte	0x04, 0x11
        /*000e*/ 	.short	(.L_3 - .L_2)
	.align		4
.L_2:
        /*0010*/ 	.word	index@(_Z10addFromGpuPfS_S_i)
        /*0014*/ 	.word	0x00000000


	//----- nvinfo : EIATTR_MIN_STACK_SIZE
	.align		4
.L_3:
        /*0018*/ 	.byte	0x04, 0x12
        /*001a*/ 	.short	(.L_5 - .L_4)
	.align		4
.L_4:
        /*001c*/ 	.word	index@(_Z10addFromGpuPfS_S_i)
        /*0020*/ 	.word	0x00000000
.L_5:


//--------------------- .nv.compat                --------------------------
	.section	.nv.compat,"",@"SHT_CUDA_COMPAT_INFO"
	.align	4
        /*0000*/ 	.byte	0x02, 0x09, 0x00, 0x00, 0x02, 0x02, 0x01, 0x00, 0x02, 0x05, 0x05, 0x00, 0x03, 0x07, 0x01, 0x01
        /*0010*/ 	.byte	0x02, 0x03, 0x00, 0x00, 0x02, 0x06, 0x01, 0x00, 0x04, 0x0b, 0x08, 0x00, 0x09, 0x00, 0x00, 0x00
        /*0020*/ 	.byte	0x00, 0x00, 0x00, 0x00


//--------------------- .nv.info._Z10addFromGpuPfS_S_i --------------------------
	.section	.nv.info._Z10addFromGpuPfS_S_i,"",@"SHT_CUDA_INFO"
	.sectionflags	@""
	.align	4


	//----- nvinfo : EIATTR_CUDA_API_VERSION
	.align		4
        /*0000*/ 	.byte	0x04, 0x37
        /*0002*/ 	.short	(.L_7 - .L_6)
.L_6:
        /*0004*/ 	.word	0x00000082


	//----- nvinfo : EIATTR_KPARAM_INFO
	.align		4
.L_7:
        /*0008*/ 	.byte	0x04, 0x17
        /*000a*/ 	.short	(.L_9 - .L_8)
.L_8:
        /*000c*/ 	.word	0x00000000
        /*0010*/ 	.short	0x0003
        /*0012*/ 	.short	0x0018
        /*0014*/ 	.byte	0x00, 0xf0, 0x11, 0x00


	//----- nvinfo : EIATTR_KPARAM_INFO
	.align		4
.L_9:
        /*0018*/ 	.byte	0x04, 0x17
        /*001a*/ 	.short	(.L_11 - .L_10)
.L_10:
        /*001c*/ 	.word	0x00000000
        /*0020*/ 	.short	0x0002
        /*0022*/ 	.short	0x0010
        /*0024*/ 	.byte	0x00, 0xf5, 0x21, 0x00


	//----- nvinfo : EIATTR_KPARAM_INFO
	.align		4
.L_11:
        /*0028*/ 	.byte	0x04, 0x17
        /*002a*/ 	.short	(.L_13 - .L_12)
.L_12:
        /*002c*/ 	.word	0x00000000
        /*0030*/ 	.short	0x0001
        /*0032*/ 	.short	0x0008
        /*0034*/ 	.byte	0x00, 0xf5, 0x21, 0x00


	//----- nvinfo : EIATTR_KPARAM_INFO
	.align		4
.L_13:
        /*0038*/ 	.byte	0x04, 0x17
        /*003a*/ 	.short	(.L_15 - .L_14)
.L_14:
        /*003c*/ 	.word	0x00000000
        /*0040*/ 	.short	0x0000
        /*0042*/ 	.short	0x0000
        /*0044*/ 	.byte	0x00, 0xf5, 0x21, 0x00


	//----- nvinfo : EIATTR_SPARSE_MMA_MASK
	.align		4
.L_15:
        /*0048*/ 	.byte	0x03, 0x50
        /*004a*/ 	.short	0x0000


	//----- nvinfo : EIATTR_MAXREG_COUNT
	.align		4
        /*004c*/ 	.byte	0x03, 0x1b
        /*004e*/ 	.short	0x00ff


	//----- nvinfo : EIATTR_MERCURY_ISA_VERSION
	.align		4
        /*0050*/ 	.byte	0x03, 0x5f
        /*0052*/ 	.short	0x0101


	//----- nvinfo : EIATTR_VRC_CTA_INIT_COUNT
	.align		4
        /*0054*/ 	.byte	0x02, 0x4a
	.zero		1
	.zero		1


	//----- nvinfo : EIATTR_EXIT_INSTR_OFFSETS
	.align		4
        /*0058*/ 	.byte	0x04, 0x1c
        /*005a*/ 	.short	(.L_17 - .L_16)


	//   ....[0]....
.L_16:
        /*005c*/ 	.word	0x00000070


	//   ....[1]....
        /*0060*/ 	.word	0x00000130


	//----- nvinfo : EIATTR_CBANK_PARAM_SIZE
	.align		4
.L_17:
        /*0064*/ 	.byte	0x03, 0x19
        /*0066*/ 	.short	0x001c


	//----- nvinfo : EIATTR_PARAM_CBANK
	.align		4
        /*0068*/ 	.byte	0x04, 0x0a
        /*006a*/ 	.short	(.L_19 - .L_18)
	.align		4
.L_18:
        /*006c*/ 	.word	index@(.nv.constant0._Z10addFromGpuPfS_S_i)
        /*0070*/ 	.short	0x0380
        /*0072*/ 	.short	0x001c


	//----- nvinfo : EIATTR_SW_WAR
	.align		4
.L_19:
        /*0074*/ 	.byte	0x04, 0x36
        /*0076*/ 	.short	(.L_21 - .L_20)
.L_20:
        /*0078*/ 	.word	0x00000008
.L_21:


//--------------------- .nv.callgraph             --------------------------
	.section	.nv.callgraph,"",@"SHT_CUDA_CALLGRAPH"
	.align	4
	.sectionentsize	8
	.align		4
        /*0000*/ 	.word	0x00000000
	.align		4
        /*0004*/ 	.word	0xffffffff
	.align		4
        /*0008*/ 	.word	0x00000000
	.align		4
        /*000c*/ 	.word	0xfffffffe
	.align		4
        /*0010*/ 	.word	0x00000000
	.align		4
        /*0014*/ 	.word	0xfffffffd
	.align		4
        /*0018*/ 	.word	0x00000000
	.align		4
        /*001c*/ 	.word	0xfffffffc


//--------------------- .text._Z10addFromGpuPfS_S_i --------------------------
	.section	.text._Z10addFromGpuPfS_S_i,"ax",@progbits
	.align	128
        .global         _Z10addFromGpuPfS_S_i
        .type           _Z10addFromGpuPfS_S_i,@function
        .size           _Z10addFromGpuPfS_S_i,(.L_x_1 - _Z10addFromGpuPfS_S_i)
        .other          _Z10addFromGpuPfS_S_i,@"STO_CUDA_ENTRY STV_DEFAULT"
_Z10addFromGpuPfS_S_i:
.text._Z10addFromGpuPfS_S_i:
[----:B------:R-:W-:Y:S01]  /*0000*/  LDC R1, c[0x0][0x37c] ;  /* 0x0000df00ff017b82 */ /* 0x000fe20000000800 */
[----:B------:R-:W0:Y:S07]  /*0010*/  S2R R0, SR_TID.X ;  /* 0x0000000000007919 */ /* 0x000e2e0000002100 */
[----:B------:R-:W0:Y:S01]  /*0020*/  S2UR UR4, SR_CTAID.X ;  /* 0x00000000000479c3 */ /* 0x000e220000002500 */
[----:B------:R-:W1:Y:S07]  /*0030*/  LDCU UR5, c[0x0][0x398] ;  /* 0x00007300ff0577ac */ /* 0x000e6e0008000800 */
[----:B------:R-:W0:Y:S02]  /*0040*/  LDC R9, c[0x0][0x360] ;  /* 0x0000d800ff097b82 */ /* 0x000e240000000800 */
[----:B0-----:R-:W-:-:S05]  /*0050*/  IMAD R9, R9, UR4, R0 ;  /* 0x0000000409097c24 */ /* 0x001fca000f8e0200 */
[----:B-1----:R-:W-:-:S13]  /*0060*/  ISETP.GE.AND P0, PT, R9, UR5, PT ;  /* 0x0000000509007c0c */ /* 0x002fda000bf06270 */
[----:B------:R-:W-:Y:S05]  /*0070*/  @P0 EXIT ;  /* 0x000000000000094d */ /* 0x000fea0003800000 */
[----:B------:R-:W0:Y:S01]  /*0080*/  LDC.64 R2, c[0x0][0x380] ;  /* 0x0000e000ff027b82 */ /* 0x000e220000000a00 */
[----:B------:R-:W1:Y:S07]  /*0090*/  LDCU.64 UR4, c[0x0][0x358] ;  /* 0x00006b00ff0477ac */ /* 0x000e6e0008000a00 */
[----:B------:R-:W2:Y:S08]  /*00a0*/  LDC.64 R4, c[0x0][0x388] ;  /* 0x0000e200ff047b82 */ /* 0x000eb00000000a00 */
[----:B------:R-:W3:Y:S01]  /*00b0*/  LDC.64 R6, c[0x0][0x390] ;  /* 0x0000e400ff067b82 */ /* 0x000ee20000000a00 */
[----:B0-----:R-:W-:-:S06]  /*00c0*/  IMAD.WIDE R2, R9, 0x4, R2 ;  /* 0x0000000409027825 */ /* 0x001fcc00078e0202 */
[----:B-1----:R-:W4:Y:S01]  /*00d0*/  LDG.E R2, desc[UR4][R2.64] ;  /* 0x0000000402027981 */ /* 0x002f22000c1e1900 */
[----:B--2---:R-:W-:-:S06]  /*00e0*/  IMAD.WIDE R4, R9, 0x4, R4 ;  /* 0x0000000409047825 */ /* 0x004fcc00078e0204 */
[----:B------:R-:W4:Y:S01]  /*00f0*/  LDG.E R5, desc[UR4][R4.64] ;  /* 0x0000000404057981 */ /* 0x000f22000c1e1900 */
[----:B---3--:R-:W-:-:S04]  /*0100*/  IMAD.WIDE R6, R9, 0x4, R6 ;  /* 0x0000000409067825 */ /* 0x008fc800078e0206 */
[----:B----4-:R-:W-:-:S05]  /*0110*/  FADD R9, R2, R5 ;  /* 0x0000000502097221 */ /* 0x010fca0000000000 */
[----:B------:R-:W-:Y:S01]  /*0120*/  STG.E desc[UR4][R6.64], R9 ;  /* 0x0000000906007986 */ /* 0x000fe2000c101904 */
[----:B------:R-:W-:Y:S05]  /*0130*/  EXIT ;  /* 0x000000000000794d */ /* 0x000fea0003800000 */
.L_x_0:
[----:B------:R-:W-:-:S00]  /*0140*/  BRA `(.L_x_0) ;  /* 0xfffffffc00fc7947 */ /* 0x000fc0000383ffff */
[----:B------:R-:W-:-:S00]  /*0150*/  NOP ;  /* 0x0000000000007918 */ /* 0x000fc00000000000 */
        /* <DEDUP_REMOVED lines=10> */
.L_x_1:


//--------------------- .nv.shared.reserved.0     --------------------------
	.section	.nv.shared.reserved.0,"aw",@nobits
	.weak		__nv_reservedSMEM_offset_0_alias
	.size		__nv_reservedSMEM_offset_0_alias, 0, 64
	.other		__nv_reservedSMEM_offset_0_alias,@"STO_CUDA_RESERVED_SHARED STV_DEFAULT"
__nv_reservedSMEM_offset_0_alias:
	.zero		0
	.zero		64


//--------------------- .nv.constant0._Z10addFromGpuPfS_S_i --------------------------
	.section	.nv.constant0._Z10addFromGpuPfS_S_i,"a",@progbits
	.sectionflags	@""
	.align	4
.nv.constant0._Z10addFromGpuPfS_S_i:
	.zero		924


//--------------------- SYMBOLS --------------------------

	.type		.nv.reservedSmem.offset0,@object
	.size		.nv.reservedSmem.offset0,0x4
